	.headerflags	@"EF_CUDA_TEXMODE_UNIFIED EF_CUDA_64BIT_ADDRESS EF_CUDA_ACCELERATORS EF_CUDA_SM90 EF_CUDA_VIRTUAL_SM(EF_CUDA_SM90)"
	.elftype	@"ET_EXEC"


//--------------------- .nv.info                  --------------------------
	.section	.nv.info,"",@"SHT_CUDA_INFO"
	.align	4


	//----- nvinfo : EIATTR_REGCOUNT
	.align		4
        /*0000*/ 	.byte	0x04, 0x2f
        /*0002*/ 	.short	(.L_2 - .L_1)
	.align		4
.L_1:
        /*0004*/ 	.word	index@(triton_)
        /*0008*/ 	.word	0x00000020


	//----- nvinfo : EIATTR_MIN_STACK_SIZE
	.align		4
.L_2:
        /*000c*/ 	.byte	0x04, 0x12
        /*000e*/ 	.short	(.L_4 - .L_3)
	.align		4
.L_3:
        /*0010*/ 	.word	index@(triton_)
        /*0014*/ 	.word	0x00000000


	//----- nvinfo : EIATTR_FRAME_SIZE
	.align		4
.L_4:
        /*0018*/ 	.byte	0x04, 0x11
        /*001a*/ 	.short	(.L_6 - .L_5)
	.align		4
.L_5:
        /*001c*/ 	.word	index@(triton_)
        /*0020*/ 	.word	0x00000000


	//----- nvinfo : EIATTR_MIN_STACK_SIZE
	.align		4
.L_6:
        /*0024*/ 	.byte	0x04, 0x12
        /*0026*/ 	.short	(.L_8 - .L_7)
	.align		4
.L_7:
        /*0028*/ 	.word	index@(triton_)
        /*002c*/ 	.word	0x00000000
.L_8:


//--------------------- .nv.info.triton_          --------------------------
	.section	.nv.info.triton_,"",@"SHT_CUDA_INFO"
	.sectionflags	@""
	.align	4


	//----- nvinfo : EIATTR_CUDA_API_VERSION
	.align		4
        /*0000*/ 	.byte	0x04, 0x37
        /*0002*/ 	.short	(.L_10 - .L_9)
.L_9:
        /*0004*/ 	.word	0x0000007c


	//----- nvinfo : EIATTR_KPARAM_INFO
	.align		4
.L_10:
        /*0008*/ 	.byte	0x04, 0x17
        /*000a*/ 	.short	(.L_12 - .L_11)
.L_11:
        /*000c*/ 	.word	0x00000000
        /*0010*/ 	.short	0x0007
        /*0012*/ 	.short	0x0034
        /*0014*/ 	.byte	0x00, 0xf0, 0x11, 0x00


	//----- nvinfo : EIATTR_KPARAM_INFO
	.align		4
.L_12:
        /*0018*/ 	.byte	0x04, 0x17
        /*001a*/ 	.short	(.L_14 - .L_13)
.L_13:
        /*001c*/ 	.word	0x00000000
        /*0020*/ 	.short	0x0006
        /*0022*/ 	.short	0x0030
        /*0024*/ 	.byte	0x00, 0xf0, 0x11, 0x00


	//----- nvinfo : EIATTR_KPARAM_INFO
	.align		4
.L_14:
        /*0028*/ 	.byte	0x04, 0x17
        /*002a*/ 	.short	(.L_16 - .L_15)
.L_15:
        /*002c*/ 	.word	0x00000000
        /*0030*/ 	.short	0x0005
        /*0032*/ 	.short	0x0028
        /*0034*/ 	.byte	0x00, 0xf0, 0x21, 0x00


	//----- nvinfo : EIATTR_KPARAM_INFO
	.align		4
.L_16:
        /*0038*/ 	.byte	0x04, 0x17
        /*003a*/ 	.short	(.L_18 - .L_17)
.L_17:
        /*003c*/ 	.word	0x00000000
        /*0040*/ 	.short	0x0004
        /*0042*/ 	.short	0x0020
        /*0044*/ 	.byte	0x00, 0xf0, 0x21, 0x00


	//----- nvinfo : EIATTR_KPARAM_INFO
	.align		4
.L_18:
        /*0048*/ 	.byte	0x04, 0x17
        /*004a*/ 	.short	(.L_20 - .L_19)
.L_19:
        /*004c*/ 	.word	0x00000000
        /*0050*/ 	.short	0x0003
        /*0052*/ 	.short	0x0018
        /*0054*/ 	.byte	0x00, 0xf0, 0x21, 0x00


	//----- nvinfo : EIATTR_KPARAM_INFO
	.align		4
.L_20:
        /*0058*/ 	.byte	0x04, 0x17
        /*005a*/ 	.short	(.L_22 - .L_21)
.L_21:
        /*005c*/ 	.word	0x00000000
        /*0060*/ 	.short	0x0002
        /*0062*/ 	.short	0x0010
        /*0064*/ 	.byte	0x00, 0xf0, 0x21, 0x00


	//----- nvinfo : EIATTR_KPARAM_INFO
	.align		4
.L_22:
        /*0068*/ 	.byte	0x04, 0x17
        /*006a*/ 	.short	(.L_24 - .L_23)
.L_23:
        /*006c*/ 	.word	0x00000000
        /*0070*/ 	.short	0x0001
        /*0072*/ 	.short	0x0008
        /*0074*/ 	.byte	0x00, 0xf0, 0x21, 0x00


	//----- nvinfo : EIATTR_KPARAM_INFO
	.align		4
.L_24:
        /*0078*/ 	.byte	0x04, 0x17
        /*007a*/ 	.short	(.L_26 - .L_25)
.L_25:
        /*007c*/ 	.word	0x00000000
        /*0080*/ 	.short	0x0000
        /*0082*/ 	.short	0x0000
        /*0084*/ 	.byte	0x00, 0xf0, 0x21, 0x00


	//----- nvinfo : EIATTR_SPARSE_MMA_MASK
	.align		4
.L_26:
        /*0088*/ 	.byte	0x03, 0x50
        /*008a*/ 	.short	0x0000


	//----- nvinfo : EIATTR_MAXREG_COUNT
	.align		4
        /*008c*/ 	.byte	0x03, 0x1b
        /*008e*/ 	.short	0x00ff


	//----- nvinfo : EIATTR_COOP_GROUP_MASK_REGIDS
	.align		4
        /*0090*/ 	.byte	0x04, 0x29
        /*0092*/ 	.short	(.L_28 - .L_27)


	//   ....[0]....
.L_27:
        /*0094*/ 	.word	0xffffffff


	//   ....[1]....
        /*0098*/ 	.word	0xffffffff


	//   ....[2]....
        /*009c*/ 	.word	0xffffffff


	//   ....[3]....
        /*00a0*/ 	.word	0xffffffff


	//----- nvinfo : EIATTR_COOP_GROUP_INSTR_OFFSETS
	.align		4
.L_28:
        /*00a4*/ 	.byte	0x04, 0x28
        /*00a6*/ 	.short	(.L_30 - .L_29)


	//   ....[0]....
.L_29:
        /*00a8*/ 	.word	0x00001120


	//   ....[1]....
        /*00ac*/ 	.word	0x00001160


	//   ....[2]....
        /*00b0*/ 	.word	0x000012d0


	//   ....[3]....
        /*00b4*/ 	.word	0x000012f0


	//----- nvinfo : EIATTR_EXIT_INSTR_OFFSETS
	.align		4
.L_30:
        /*00b8*/ 	.byte	0x04, 0x1c
        /*00ba*/ 	.short	(.L_32 - .L_31)


	//   ....[0]....
.L_31:
        /*00bc*/ 	.word	0x00001f90


	//----- nvinfo : EIATTR_MAX_THREADS
	.align		4
.L_32:
        /*00c0*/ 	.byte	0x04, 0x05
        /*00c2*/ 	.short	(.L_34 - .L_33)
.L_33:
        /*00c4*/ 	.word	0x00000100
        /*00c8*/ 	.word	0x00000001
        /*00cc*/ 	.word	0x00000001


	//----- nvinfo : EIATTR_CBANK_PARAM_SIZE
	.align		4
.L_34:
        /*00d0*/ 	.byte	0x03, 0x19
        /*00d2*/ 	.short	0x0038


	//----- nvinfo : EIATTR_PARAM_CBANK
	.align		4
        /*00d4*/ 	.byte	0x04, 0x0a
        /*00d6*/ 	.short	(.L_36 - .L_35)
	.align		4
.L_35:
        /*00d8*/ 	.word	index@(.nv.constant0.triton_)
        /*00dc*/ 	.short	0x0210
        /*00de*/ 	.short	0x0038


	//----- nvinfo : EIATTR_SW_WAR
	.align		4
.L_36:
        /*00e0*/ 	.byte	0x04, 0x36
        /*00e2*/ 	.short	(.L_38 - .L_37)
.L_37:
        /*00e4*/ 	.word	0x00000008
.L_38:


//--------------------- .nv.callgraph             --------------------------
	.section	.nv.callgraph,"",@"SHT_CUDA_CALLGRAPH"
	.align	4
	.sectionentsize	8
	.align		4
        /*0000*/ 	.word	0x00000000
	.align		4
        /*0004*/ 	.word	0xffffffff
	.align		4
        /*0008*/ 	.word	0x00000000
	.align		4
        /*000c*/ 	.word	0xfffffffe
	.align		4
        /*0010*/ 	.word	0x00000000
	.align		4
        /*0014*/ 	.word	0xfffffffd
	.align		4
        /*0018*/ 	.word	0x00000000
	.align		4
        /*001c*/ 	.word	0xfffffffc


//--------------------- .nv.constant4             --------------------------
	.section	.nv.constant4,"a",@progbits
	.align	8
	.align		8
.nv.constant4:
        /*0000*/ 	.dword	_$_str


//--------------------- .text.triton_             --------------------------
	.section	.text.triton_,"ax",@progbits
	.align	128
        .global         triton_
        .type           triton_,@function
        .size           triton_,(.L_x_3 - triton_)
        .other          triton_,@"STO_CUDA_ENTRY STV_DEFAULT"
triton_:
.text.triton_:
[----:B------:R-:W0:Y:S02]  /*0000*/  LDC R1, c[0x0][0x28] ;  /* 0x00000a00ff017b82 */ /* 0x000e240000000800 */
[----:B------:R-:W1:Y:S01]  /*0010*/  S2R R14, SR_TID.X ;  /* 0x00000000000e7919 */ /* 0x000e620000002100 */
[----:B------:R-:W2:Y:S01]  /*0020*/  LDC.64 R2, c[0x0][0x210] ;  /* 0x00008400ff027b82 */ /* 0x000ea20000000a00 */
[----:B------:R-:W-:Y:S01]  /*0030*/  ULDC.64 UR6, c[0x0][0x220] ;  /* 0x0000880000067ab9 */ /* 0x000fe20000000a00 */
[----:B------:R-:W-:Y:S01]  /*0040*/  ULDC.64 UR8, c[0x0][0x228] ;  /* 0x00008a0000087ab9 */ /* 0x000fe20000000a00 */
[----:B------:R-:W3:Y:S01]  /*0050*/  S2R R11, SR_CTAID.X ;  /* 0x00000000000b7919 */ /* 0x000ee20000002500 */
[----:B------:R-:W-:-:S04]  /*0060*/  ULDC.64 UR4, c[0x0][0x230] ;  /* 0x00008c0000047ab9 */ /* 0x000fc80000000a00 */
[----:B------:R-:W4:Y:S01]  /*0070*/  LDC.64 R4, c[0x0][0x218] ;  /* 0x00008600ff047b82 */ /* 0x000f220000000a00 */
[----:B-1----:R-:W-:Y:S02]  /*0080*/  SHF.R.U32.HI R0, RZ, 0x2, R14 ;  /* 0x00000002ff007819 */ /* 0x002fe4000001160e */
[----:B------:R-:W-:Y:S02]  /*0090*/  LOP3.LUT R14, R14, 0x3, RZ, 0xc0, !PT ;  /* 0x000000030e0e7812 */ /* 0x000fe400078ec0ff */
[----:B---3--:R-:W-:Y:S02]  /*00a0*/  SHF.L.U32 R9, R11, 0x6, RZ ;  /* 0x000000060b097819 */ /* 0x008fe400000006ff */
[----:B------:R-:W-:Y:S01]  /*00b0*/  SGXT.U32 R0, R0, 0x6 ;  /* 0x000000060000781a */ /* 0x000fe20000000000 */
[----:B------:R-:W-:-:S03]  /*00c0*/  IMAD.WIDE.U32 R6, R14, 0x2, RZ ;  /* 0x000000020e067825 */ /* 0x000fc600078e00ff */
[-C--:B------:R-:W-:Y:S02]  /*00d0*/  LOP3.LUT R13, R9, R0.reuse, RZ, 0xfc, !PT ;  /* 0x00000000090d7212 */ /* 0x080fe400078efcff */
[----:B------:R-:W-:Y:S02]  /*00e0*/  IADD3 R18, P0, R6, UR6, RZ ;  /* 0x0000000606127c10 */ /* 0x000fe4000ff1e0ff */
[----:B------:R-:W-:Y:S01]  /*00f0*/  IADD3 R8, P2, R6, UR4, RZ ;  /* 0x0000000406087c10 */ /* 0x000fe2000ff5e0ff */
[----:B------:R-:W-:Y:S01]  /*0100*/  IMAD R13, R13, 0xc00, R14 ;  /* 0x00000c000d0d7824 */ /* 0x000fe200078e020e */
[----:B------:R-:W-:Y:S02]  /*0110*/  IADD3 R20, P1, R6, UR8, RZ ;  /* 0x0000000806147c10 */ /* 0x000fe4000ff3e0ff */
[----:B------:R-:W-:Y:S01]  /*0120*/  IADD3.X R19, R7, UR7, RZ, P0, !PT ;  /* 0x0000000707137c10 */ /* 0x000fe200087fe4ff */
[C---:B--2---:R-:W-:Y:S01]  /*0130*/  IMAD.WIDE R16, R13.reuse, 0x2, R2 ;  /* 0x000000020d107825 */ /* 0x044fe200078e0202 */
[----:B------:R-:W-:Y:S01]  /*0140*/  IADD3.X R9, R7, UR5, RZ, P2, !PT ;  /* 0x0000000507097c10 */ /* 0x000fe200097fe4ff */
[----:B------:R-:W-:Y:S01]  /*0150*/  ULDC.64 UR4, c[0x0][0x208] ;  /* 0x0000820000047ab9 */ /* 0x000fe20000000a00 */
[----:B------:R-:W-:Y:S01]  /*0160*/  IADD3.X R21, R7, UR9, RZ, P1, !PT ;  /* 0x0000000907157c10 */ /* 0x000fe20008ffe4ff */
[----:B----4-:R-:W-:Y:S01]  /*0170*/  IMAD.WIDE R12, R13, 0x2, R4 ;  /* 0x000000020d0c7825 */ /* 0x010fe200078e0204 */
[----:B------:R-:W2:Y:S04]  /*0180*/  LDG.E.EL.U16 R18, desc[UR4][R18.64+0x3000] ;  /* 0x0030000412127981 */ /* 0x000ea8000c2e1500 */
[----:B------:R-:W3:Y:S04]  /*0190*/  LDG.E.EL.U16 R20, desc[UR4][R20.64+0x3000] ;  /* 0x0030000414147981 */ /* 0x000ee8000c2e1500 */
[----:B------:R-:W4:Y:S04]  /*01a0*/  LDG.E.EF.U16 R22, desc[UR4][R16.64] ;  /* 0x0000000410167981 */ /* 0x000f28000c0e1500 */
[----:B------:R-:W5:Y:S04]  /*01b0*/  LDG.E.EL.U16 R23, desc[UR4][R8.64] ;  /* 0x0000000408177981 */ /* 0x000f68000c2e1500 */
[----:B------:R-:W5:Y:S01]  /*01c0*/  LDG.E.EF.U16 R12, desc[UR4][R12.64] ;  /* 0x000000040c0c7981 */ /* 0x000f62000c0e1500 */
[----:B------:R-:W-:-:S05]  /*01d0*/  LEA R11, R11, R0, 0x6 ;  /* 0x000000000b0b7211 */ /* 0x000fca00078e30ff */
[----:B------:R-:W-:Y:S01]  /*01e0*/  IMAD R14, R11, 0xc00, R14 ;  /* 0x00000c000b0e7824 */ /* 0x000fe200078e020e */
[----:B--2---:R-:W-:Y:S02]  /*01f0*/  SHF.L.U32 R10, R18, 0x10, RZ ;  /* 0x00000010120a7819 */ /* 0x004fe400000006ff */
[----:B---3--:R-:W-:Y:S02]  /*0200*/  SHF.L.U32 R15, R20, 0x10, RZ ;  /* 0x00000010140f7819 */ /* 0x008fe400000006ff */
[----:B----4-:R-:W-:-:S03]  /*0210*/  SHF.L.U32 R22, R22, 0x10, RZ ;  /* 0x0000001016167819 */ /* 0x010fc600000006ff */
[----:B------:R-:W-:Y:S01]  /*0220*/  FADD R10, R10, R15 ;  /* 0x0000000f0a0a7221 */ /* 0x000fe20000000000 */
[----:B------:R-:W-:Y:S02]  /*0230*/  LOP3.LUT R15, R6, 0x3008, RZ, 0xfc, !PT ;  /* 0x00003008060f7812 */ /* 0x000fe400078efcff */
[----:B-----5:R-:W-:Y:S02]  /*0240*/  SHF.L.U32 R23, R23, 0x10, RZ ;  /* 0x0000001017177819 */ /* 0x020fe400000006ff */
[----:B------:R-:W-:-:S03]  /*0250*/  SHF.L.U32 R19, R12, 0x10, RZ ;  /* 0x000000100c137819 */ /* 0x000fc600000006ff */
[----:B------:R-:W-:Y:S01]  /*0260*/  FADD R22, R22, R23 ;  /* 0x0000001716167221 */ /* 0x000fe20000000000 */
[----:B------:R-:W-:-:S03]  /*0270*/  IADD3 R12, P0, R15, UR8, RZ ;  /* 0x000000080f0c7c10 */ /* 0x000fc6000ff1e0ff */
[----:B------:R-:W-:Y:S01]  /*0280*/  FFMA R19, R10, R22, R19 ;  /* 0x000000160a137223 */ /* 0x000fe20000000013 */
[----:B------:R-:W-:Y:S02]  /*0290*/  IADD3 R10, P1, R15, UR6, RZ ;  /* 0x000000060f0a7c10 */ /* 0x000fe4000ff3e0ff */
[----:B------:R-:W-:Y:S02]  /*02a0*/  IADD3 R15, R14, 0x4, RZ ;  /* 0x000000040e0f7810 */ /* 0x000fe40007ffe0ff */
[----:B------:R-:W-:Y:S02]  /*02b0*/  F2FP.BF16.F32.PACK_AB R0, RZ, R19 ;  /* 0x00000013ff00723e */ /* 0x000fe400000010ff */
[----:B------:R-:W-:Y:S01]  /*02c0*/  IADD3.X R11, R7, UR7, RZ, P1, !PT ;  /* 0x00000007070b7c10 */ /* 0x000fe20008ffe4ff */
[----:B------:R-:W-:Y:S01]  /*02d0*/  IMAD.WIDE R22, R15, 0x2, R4 ;  /* 0x000000020f167825 */ /* 0x000fe200078e0204 */
[----:B------:R-:W-:Y:S02]  /*02e0*/  PRMT R21, R0, 0x7610, R21 ;  /* 0x0000761000157816 */ /* 0x000fe40000000015 */
[----:B------:R-:W-:-:S03]  /*02f0*/  IADD3.X R13, R7, UR9, RZ, P0, !PT ;  /* 0x00000009070d7c10 */ /* 0x000fc600087fe4ff */
[----:B------:R1:W-:Y:S04]  /*0300*/  STG.E.U16 desc[UR4][R16.64], R21 ;  /* 0x0000001510007986 */ /* 0x0003e8000c101504 */
[----:B------:R-:W2:Y:S04]  /*0310*/  LDG.E.EL.U16 R0, desc[UR4][R10.64] ;  /* 0x000000040a007981 */ /* 0x000ea8000c2e1500 */
[----:B------:R-:W3:Y:S01]  /*0320*/  LDG.E.EL.U16 R18, desc[UR4][R12.64] ;  /* 0x000000040c127981 */ /* 0x000ee2000c2e1500 */
[----:B-1----:R-:W-:-:S03]  /*0330*/  IMAD.WIDE R20, R15, 0x2, R2 ;  /* 0x000000020f147825 */ /* 0x002fc600078e0202 */
[----:B------:R-:W4:Y:S04]  /*0340*/  LDG.E.EL.U16 R26, desc[UR4][R8.64+0x8] ;  /* 0x00000804081a7981 */ /* 0x000f28000c2e1500 */
[----:B------:R-:W5:Y:S04]  /*0350*/  LDG.E.EF.U16 R24, desc[UR4][R20.64] ;  /* 0x0000000414187981 */ /* 0x000f68000c0e1500 */
[----:B------:R-:W5:Y:S01]  /*0360*/  LDG.E.EF.U16 R22, desc[UR4][R22.64] ;  /* 0x0000000416167981 */ /* 0x000f62000c0e1500 */
[----:B--2---:R-:W-:Y:S02]  /*0370*/  SHF.L.U32 R0, R0, 0x10, RZ ;  /* 0x0000001000007819 */ /* 0x004fe400000006ff */
[----:B---3--:R-:W-:-:S02]  /*0380*/  SHF.L.U32 R25, R18, 0x10, RZ ;  /* 0x0000001012197819 */ /* 0x008fc400000006ff */
[----:B----4-:R-:W-:Y:S01]  /*0390*/  SHF.L.U32 R17, R26, 0x10, RZ ;  /* 0x000000101a117819 */ /* 0x010fe200000006ff */
[----:B-----5:R-:W-:Y:S02]  /*03a0*/  IMAD.U32 R24, R24, 0x10000, RZ ;  /* 0x0001000018187824 */ /* 0x020fe400078e00ff */
[----:B------:R-:W-:Y:S01]  /*03b0*/  FADD R25, R0, R25 ;  /* 0x0000001900197221 */ /* 0x000fe20000000000 */
[----:B------:R-:W-:Y:S01]  /*03c0*/  SHF.L.U32 R16, R22, 0x10, RZ ;  /* 0x0000001016107819 */ /* 0x000fe200000006ff */
[----:B------:R-:W-:-:S04]  /*03d0*/  FADD R17, R24, R17 ;  /* 0x0000001118117221 */ /* 0x000fc80000000000 */
[----:B------:R-:W-:-:S05]  /*03e0*/  FFMA R16, R25, R17, R16 ;  /* 0x0000001119107223 */ /* 0x000fca0000000010 */
[----:B------:R-:W-:Y:S02]  /*03f0*/  F2FP.BF16.F32.PACK_AB R0, RZ, R16 ;  /* 0x00000010ff00723e */ /* 0x000fe400000010ff */
[----:B------:R-:W-:Y:S02]  /*0400*/  IADD3 R25, R14, 0x8, RZ ;  /* 0x000000080e197810 */ /* 0x000fe40007ffe0ff */
[----:B------:R-:W-:-:S05]  /*0410*/  PRMT R23, R0, 0x7610, R23 ;  /* 0x0000761000177816 */ /* 0x000fca0000000017 */
[----:B------:R1:W-:Y:S04]  /*0420*/  STG.E.U16 desc[UR4][R20.64], R23 ;  /* 0x0000001714007986 */ /* 0x0003e8000c101504 */
[----:B------:R-:W2:Y:S04]  /*0430*/  LDG.E.EL.U16 R0, desc[UR4][R10.64+0x8] ;  /* 0x000008040a007981 */ /* 0x000ea8000c2e1500 */
[----:B------:R3:W4:Y:S01]  /*0440*/  LDG.E.EL.U16 R17, desc[UR4][R12.64+0x8] ;  /* 0x000008040c117981 */ /* 0x000722000c2e1500 */
[----:B-1----:R-:W-:-:S03]  /*0450*/  IMAD.WIDE R22, R25, 0x2, R2 ;  /* 0x0000000219167825 */ /* 0x002fc600078e0202 */
[----:B------:R1:W5:Y:S01]  /*0460*/  LDG.E.EL.U16 R26, desc[UR4][R8.64+0x10] ;  /* 0x00001004081a7981 */ /* 0x000362000c2e1500 */
[----:B------:R-:W-:-:S03]  /*0470*/  IMAD.WIDE R24, R25, 0x2, R4 ;  /* 0x0000000219187825 */ /* 0x000fc600078e0204 */
[----:B------:R-:W5:Y:S04]  /*0480*/  LDG.E.EF.U16 R18, desc[UR4][R22.64] ;  /* 0x0000000416127981 */ /* 0x000f68000c0e1500 */
[----:B------:R-:W5:Y:S01]  /*0490*/  LDG.E.EF.U16 R24, desc[UR4][R24.64] ;  /* 0x0000000418187981 */ /* 0x000f62000c0e1500 */
[----:B---3--:R-:W-:Y:S02]  /*04a0*/  IADD3 R12, P1, R12, 0x10, RZ ;  /* 0x000000100c0c7810 */ /* 0x008fe40007f3e0ff */
[----:B-1----:R-:W-:Y:S02]  /*04b0*/  IADD3 R8, P0, R8, 0x18, RZ ;  /* 0x0000001808087810 */ /* 0x002fe40007f1e0ff */
[----:B------:R-:W-:Y:S01]  /*04c0*/  IADD3 R10, P2, R10, 0x10, RZ ;  /* 0x000000100a0a7810 */ /* 0x000fe20007f5e0ff */
[----:B------:R-:W-:Y:S01]  /*04d0*/  IMAD.X R13, RZ, RZ, R13, P1 ;  /* 0x000000ffff0d7224 */ /* 0x000fe200008e060d */
[----:B------:R-:W-:-:S02]  /*04e0*/  IADD3.X R9, RZ, R9, RZ, P0, !PT ;  /* 0x00000009ff097210 */ /* 0x000fc400007fe4ff */
[----:B------:R-:W-:Y:S02]  /*04f0*/  IADD3.X R11, RZ, R11, RZ, P2, !PT ;  /* 0x0000000bff0b7210 */ /* 0x000fe400017fe4ff */
[----:B--2---:R-:W-:Y:S02]  /*0500*/  SHF.L.U32 R0, R0, 0x10, RZ ;  /* 0x0000001000007819 */ /* 0x004fe400000006ff */
[----:B----4-:R-:W-:Y:S02]  /*0510*/  SHF.L.U32 R17, R17, 0x10, RZ ;  /* 0x0000001011117819 */ /* 0x010fe400000006ff */
[----:B-----5:R-:W-:-:S03]  /*0520*/  SHF.L.U32 R21, R26, 0x10, RZ ;  /* 0x000000101a157819 */ /* 0x020fc600000006ff */
[----:B------:R-:W-:Y:S01]  /*0530*/  FADD R17, R0, R17 ;  /* 0x0000001100117221 */ /* 0x000fe20000000000 */
[----:B------:R-:W-:Y:S02]  /*0540*/  SHF.L.U32 R18, R18, 0x10, RZ ;  /* 0x0000001012127819 */ /* 0x000fe400000006ff */
[----:B------:R-:W-:-:S03]  /*0550*/  SHF.L.U32 R0, R24, 0x10, RZ ;  /* 0x0000001018007819 */ /* 0x000fc600000006ff */
[----:B------:R-:W-:-:S04]  /*0560*/  FADD R18, R18, R21 ;  /* 0x0000001512127221 */ /* 0x000fc80000000000 */
[----:B------:R-:W-:-:S05]  /*0570*/  FFMA R18, R17, R18, R0 ;  /* 0x0000001211127223 */ /* 0x000fca0000000000 */
[----:B------:R-:W-:Y:S01]  /*0580*/  F2FP.BF16.F32.PACK_AB R20, RZ, R18 ;  /* 0x00000012ff14723e */ /* 0x000fe200000010ff */
[----:B------:R-:W-:-:S03]  /*0590*/  FADD R0, -R19, R16 ;  /* 0x0000001013007221 */ /* 0x000fc60000000100 */
[----:B------:R-:W-:Y:S01]  /*05a0*/  PRMT R21, R20, 0x7610, R21 ;  /* 0x0000761014157816 */ /* 0x000fe20000000015 */
[----:B------:R-:W-:-:S04]  /*05b0*/  FFMA R17, R0, 0.5, R19 ;  /* 0x3f00000000117823 */ /* 0x000fc80000000013 */
[----:B------:R1:W-:Y:S01]  /*05c0*/  STG.E.U16 desc[UR4][R22.64], R21 ;  /* 0x0000001516007986 */ /* 0x0003e2000c101504 */
[----:B------:R-:W-:Y:S01]  /*05d0*/  FADD R20, -R17, R18 ;  /* 0x0000001211147221 */ /* 0x000fe20000000100 */
[----:B------:R-:W-:-:S03]  /*05e0*/  FADD R19, R16, -R17 ;  /* 0x8000001110137221 */ /* 0x000fc60000000000 */
[----:B------:R-:W-:Y:S01]  /*05f0*/  FFMA R17, R20, 0.3333333432674407959, R17 ;  /* 0x3eaaaaab14117823 */ /* 0x000fe20000000011 */
[----:B------:R-:W-:-:S03]  /*0600*/  FFMA R19, R0, R19, RZ ;  /* 0x0000001300137223 */ /* 0x000fc600000000ff */
[----:B------:R-:W-:Y:S01]  /*0610*/  FADD R16, R18, -R17 ;  /* 0x8000001112107221 */ /* 0x000fe20000000000 */
[----:B------:R-:W-:-:S03]  /*0620*/  MOV R0, 0x8 ;  /* 0x0000000800007802 */ /* 0x000fc60000000f00 */
[----:B------:R-:W-:Y:S01]  /*0630*/  FFMA R16, R20, R16, R19 ;  /* 0x0000001014107223 */ /* 0x000fe20000000013 */
[----:B-1----:R-:W-:-:S11]  /*0640*/  HFMA2.MMA R20, -RZ, RZ, 2.125, 0 ;  /* 0x40400000ff147435 */ /* 0x002fd600000001ff */
.L_x_0:
[----:B------:R-:W-:Y:S01]  /*0650*/  IADD3 R23, R15, R0, RZ ;  /* 0x000000000f177210 */ /* 0x000fe20007ffe0ff */
[----:B------:R-:W2:Y:S04]  /*0660*/  LDG.E.EL.U16 R24, desc[UR4][R12.64] ;  /* 0x000000040c187981 */ /* 0x000ea8000c2e1500 */
[C---:B------:R-:W-:Y:S01]  /*0670*/  IMAD.WIDE R18, R23.reuse, 0x2, R2 ;  /* 0x0000000217127825 */ /* 0x040fe200078e0202 */
[----:B------:R-:W3:Y:S04]  /*0680*/  LDG.E.EL.U16 R25, desc[UR4][R8.64] ;  /* 0x0000000408197981 */ /* 0x000ee8000c2e1500 */
[----:B------:R-:W4:Y:S01]  /*0690*/  LDG.E.EF.U16 R26, desc[UR4][R18.64] ;  /* 0x00000004121a7981 */ /* 0x000f22000c0e1500 */
[----:B------:R-:W-:-:S03]  /*06a0*/  IMAD.WIDE R22, R23, 0x2, R4 ;  /* 0x0000000217167825 */ /* 0x000fc600078e0204 */
[----:B------:R-:W5:Y:S04]  /*06b0*/  LDG.E.EL.U16 R21, desc[UR4][R10.64] ;  /* 0x000000040a157981 */ /* 0x000f68000c2e1500 */
[----:B------:R-:W5:Y:S01]  /*06c0*/  LDG.E.EF.U16 R22, desc[UR4][R22.64] ;  /* 0x0000000416167981 */ /* 0x000f62000c0e1500 */
[----:B--2---:R-:W-:Y:S01]  /*06d0*/  SHF.L.U32 R28, R24, 0x10, RZ ;  /* 0x00000010181c7819 */ /* 0x004fe200000006ff */
[----:B------:R-:W-:Y:S01]  /*06e0*/  FADD R24, R20, 1 ;  /* 0x3f80000014187421 */ /* 0x000fe20000000000 */
[----:B---3--:R-:W-:Y:S02]  /*06f0*/  SHF.L.U32 R25, R25, 0x10, RZ ;  /* 0x0000001019197819 */ /* 0x008fe400000006ff */
[----:B----4-:R-:W-:Y:S02]  /*0700*/  SHF.L.U32 R26, R26, 0x10, RZ ;  /* 0x000000101a1a7819 */ /* 0x010fe400000006ff */
[----:B------:R-:W-:-:S02]  /*0710*/  FSETP.GEU.AND P1, PT, |R24|, 1.175494350822287508e-38, PT ;  /* 0x008000001800780b */ /* 0x000fc40003f2e200 */
[----:B-----5:R-:W-:Y:S01]  /*0720*/  SHF.L.U32 R21, R21, 0x10, RZ ;  /* 0x0000001015157819 */ /* 0x020fe200000006ff */
[----:B------:R-:W-:Y:S01]  /*0730*/  FADD R26, R26, R25 ;  /* 0x000000191a1a7221 */ /* 0x000fe20000000000 */
[C---:B------:R-:W-:Y:S01]  /*0740*/  FMUL R25, R24.reuse, 0.25 ;  /* 0x3e80000018197820 */ /* 0x040fe20000400000 */
[----:B------:R-:W-:Y:S02]  /*0750*/  FSETP.GT.AND P0, PT, |R24|, 8.50705917302346158658e+37, PT ;  /* 0x7e8000001800780b */ /* 0x000fe40003f04200 */
[----:B------:R-:W-:Y:S01]  /*0760*/  SHF.L.U32 R22, R22, 0x10, RZ ;  /* 0x0000001016167819 */ /* 0x000fe200000006ff */
[----:B------:R-:W-:Y:S01]  /*0770*/  FADD R21, R21, R28 ;  /* 0x0000001c15157221 */ /* 0x000fe20000000000 */
[----:B------:R-:W-:-:S03]  /*0780*/  FSEL R20, R25, R24, P0 ;  /* 0x0000001819147208 */ /* 0x000fc60000000000 */
[----:B------:R-:W-:Y:S02]  /*0790*/  FFMA R26, R21, R26, R22 ;  /* 0x0000001a151a7223 */ /* 0x000fe40000000016 */
[----:B------:R-:W-:Y:S02]  /*07a0*/  @!P1 FMUL R20, R20, 16777216 ;  /* 0x4b80000014149820 */ /* 0x000fe40000400000 */
[----:B------:R-:W-:-:S04]  /*07b0*/  FADD R25, R26, -R17 ;  /* 0x800000111a197221 */ /* 0x000fc80000000000 */
[----:B------:R-:W1:Y:S01]  /*07c0*/  MUFU.RCP R20, R20 ;  /* 0x0000001400147308 */ /* 0x000e620000001000 */
[----:B------:R-:W-:Y:S01]  /*07d0*/  FMUL R22, R25, 0.25 ;  /* 0x3e80000019167820 */ /* 0x000fe20000400000 */
[----:B------:R-:W-:-:S04]  /*07e0*/  F2FP.BF16.F32.PACK_AB R21, RZ, R26 ;  /* 0x0000001aff15723e */ /* 0x000fc800000010ff */
[----:B------:R-:W-:Y:S01]  /*07f0*/  FSEL R22, R22, R25, P0 ;  /* 0x0000001916167208 */ /* 0x000fe20000000000 */
[----:B------:R2:W-:Y:S04]  /*0800*/  STG.E.U16 desc[UR4][R18.64], R21 ;  /* 0x0000001512007986 */ /* 0x0005e8000c101504 */
[----:B------:R-:W-:Y:S01]  /*0810*/  @!P1 FMUL R22, R22, 16777216 ;  /* 0x4b80000016169820 */ /* 0x000fe20000400000 */
[----:B------:R-:W3:Y:S03]  /*0820*/  LDG.E.EL.U16 R27, desc[UR4][R10.64+0x8] ;  /* 0x000008040a1b7981 */ /* 0x000ee6000c2e1500 */
[----:B-1----:R-:W-:Y:S01]  /*0830*/  FFMA R17, R20, R22, R17 ;  /* 0x0000001614117223 */ /* 0x002fe20000000011 */
[----:B------:R-:W4:Y:S01]  /*0840*/  LDG.E.EL.U16 R28, desc[UR4][R12.64+0x8] ;  /* 0x000008040c1c7981 */ /* 0x000f22000c2e1500 */
[----:B--2---:R-:W-:-:S03]  /*0850*/  IADD3 R21, R15, 0x4, R0 ;  /* 0x000000040f157810 */ /* 0x004fc60007ffe000 */
[----:B------:R-:W2:Y:S02]  /*0860*/  LDG.E.EL.U16 R29, desc[UR4][R8.64+0x8] ;  /* 0x00000804081d7981 */ /* 0x000ea4000c2e1500 */
[----:B------:R-:W-:-:S04]  /*0870*/  IMAD.WIDE R22, R21, 0x2, R4 ;  /* 0x0000000215167825 */ /* 0x000fc800078e0204 */
[----:B------:R-:W-:Y:S02]  /*0880*/  IMAD.WIDE R20, R21, 0x2, R2 ;  /* 0x0000000215147825 */ /* 0x000fe400078e0202 */
[----:B------:R-:W5:Y:S04]  /*0890*/  LDG.E.EF.U16 R22, desc[UR4][R22.64] ;  /* 0x0000000416167981 */ /* 0x000f68000c0e1500 */
[----:B------:R-:W5:Y:S01]  /*08a0*/  LDG.E.EF.U16 R23, desc[UR4][R20.64] ;  /* 0x0000000414177981 */ /* 0x000f62000c0e1500 */
[----:B------:R-:W-:-:S04]  /*08b0*/  FADD R26, R26, -R17 ;  /* 0x800000111a1a7221 */ /* 0x000fc80000000000 */
[----:B------:R-:W-:Y:S01]  /*08c0*/  FFMA R25, R25, R26, R16 ;  /* 0x0000001a19197223 */ /* 0x000fe20000000010 */
[----:B---3--:R-:W-:Y:S02]  /*08d0*/  SHF.L.U32 R18, R27, 0x10, RZ ;  /* 0x000000101b127819 */ /* 0x008fe400000006ff */
[----:B----4-:R-:W-:Y:S02]  /*08e0*/  SHF.L.U32 R19, R28, 0x10, RZ ;  /* 0x000000101c137819 */ /* 0x010fe400000006ff */
[----:B--2---:R-:W-:-:S03]  /*08f0*/  SHF.L.U32 R28, R29, 0x10, RZ ;  /* 0x000000101d1c7819 */ /* 0x004fc600000006ff */
[----:B------:R-:W-:Y:S01]  /*0900*/  FADD R18, R18, R19 ;  /* 0x0000001312127221 */ /* 0x000fe20000000000 */
[----:B-----5:R-:W-:-:S04]  /*0910*/  IMAD.U32 R19, R23, 0x10000, RZ ;  /* 0x0001000017137824 */ /* 0x020fc800078e00ff */
[----:B------:R-:W-:Y:S01]  /*0920*/  FADD R28, R19, R28 ;  /* 0x0000001c131c7221 */ /* 0x000fe20000000000 */
[----:B------:R-:W-:Y:S01]  /*0930*/  FADD R19, R24, 1 ;  /* 0x3f80000018137421 */ /* 0x000fe20000000000 */
[----:B------:R-:W-:-:S04]  /*0940*/  SHF.L.U32 R27, R22, 0x10, RZ ;  /* 0x00000010161b7819 */ /* 0x000fc800000006ff */
[C---:B------:R-:W-:Y:S01]  /*0950*/  FSETP.GEU.AND P1, PT, |R19|.reuse, 1.175494350822287508e-38, PT ;  /* 0x008000001300780b */ /* 0x040fe20003f2e200 */
[C---:B------:R-:W-:Y:S01]  /*0960*/  FMUL R22, R19.reuse, 0.25 ;  /* 0x3e80000013167820 */ /* 0x040fe20000400000 */
[----:B------:R-:W-:Y:S01]  /*0970*/  FSETP.GT.AND P0, PT, |R19|, 8.50705917302346158658e+37, PT ;  /* 0x7e8000001300780b */ /* 0x000fe20003f04200 */
[----:B------:R-:W-:-:S03]  /*0980*/  FFMA R18, R18, R28, R27 ;  /* 0x0000001c12127223 */ /* 0x000fc6000000001b */
[----:B------:R-:W-:Y:S01]  /*0990*/  FSEL R29, R22, R19, P0 ;  /* 0x00000013161d7208 */ /* 0x000fe20000000000 */
[----:B------:R-:W-:-:S06]  /*09a0*/  FADD R24, -R17, R18 ;  /* 0x0000001211187221 */ /* 0x000fcc0000000100 */
[----:B------:R-:W-:Y:S01]  /*09b0*/  @!P1 FMUL R29, R29, 16777216 ;  /* 0x4b8000001d1d9820 */ /* 0x000fe20000400000 */
[----:B------:R-:W-:-:S03]  /*09c0*/  FMUL R23, R24, 0.25 ;  /* 0x3e80000018177820 */ /* 0x000fc60000400000 */
[----:B------:R1:W2:Y:S01]  /*09d0*/  MUFU.RCP R16, R29 ;  /* 0x0000001d00107308 */ /* 0x0002a20000001000 */
[----:B------:R-:W-:Y:S02]  /*09e0*/  F2FP.BF16.F32.PACK_AB R22, RZ, R18 ;  /* 0x00000012ff16723e */ /* 0x000fe400000010ff */
[----:B------:R-:W-:Y:S02]  /*09f0*/  FSEL R23, R23, R24, P0 ;  /* 0x0000001817177208 */ /* 0x000fe40000000000 */
[----:B------:R-:W-:-:S03]  /*0a00*/  PRMT R26, R22, 0x7610, R26 ;  /* 0x00007610161a7816 */ /* 0x000fc6000000001a */
[----:B------:R-:W-:Y:S01]  /*0a10*/  @!P1 FMUL R23, R23, 16777216 ;  /* 0x4b80000017179820 */ /* 0x000fe20000400000 */
[----:B-1----:R-:W-:Y:S01]  /*0a20*/  IADD3 R29, R15, 0x8, R0 ;  /* 0x000000080f1d7810 */ /* 0x002fe20007ffe000 */
[----:B------:R1:W-:Y:S04]  /*0a30*/  STG.E.U16 desc[UR4][R20.64], R26 ;  /* 0x0000001a14007986 */ /* 0x0003e8000c101504 */
[----:B------:R-:W3:Y:S01]  /*0a40*/  LDG.E.EL.U16 R28, desc[UR4][R12.64+0x10] ;  /* 0x000010040c1c7981 */ /* 0x000ee2000c2e1500 */
[----:B--2---:R-:W-:Y:S01]  /*0a50*/  FFMA R27, R16, R23, R17 ;  /* 0x00000017101b7223 */ /* 0x004fe20000000011 */
[----:B------:R-:W-:-:S04]  /*0a60*/  IMAD.WIDE R22, R29, 0x2, R4 ;  /* 0x000000021d167825 */ /* 0x000fc800078e0204 */
[----:B------:R-:W-:Y:S01]  /*0a70*/  IMAD.WIDE R16, R29, 0x2, R2 ;  /* 0x000000021d107825 */ /* 0x000fe200078e0202 */
[----:B-1----:R-:W2:Y:S04]  /*0a80*/  LDG.E.EL.U16 R26, desc[UR4][R10.64+0x10] ;  /* 0x000010040a1a7981 */ /* 0x002ea8000c2e1500 */
[----:B------:R-:W4:Y:S04]  /*0a90*/  LDG.E.EF.U16 R22, desc[UR4][R22.64] ;  /* 0x0000000416167981 */ /* 0x000f28000c0e1500 */
[----:B------:R-:W5:Y:S04]  /*0aa0*/  LDG.E.EL.U16 R29, desc[UR4][R8.64+0x10] ;  /* 0x00001004081d7981 */ /* 0x000f68000c2e1500 */
[----:B------:R-:W4:Y:S01]  /*0ab0*/  LDG.E.EF.U16 R23, desc[UR4][R16.64] ;  /* 0x0000000410177981 */ /* 0x000f22000c0e1500 */
[----:B------:R-:W-:-:S04]  /*0ac0*/  FADD R18, R18, -R27 ;  /* 0x8000001b12127221 */ /* 0x000fc80000000000 */
[----:B------:R-:W-:Y:S01]  /*0ad0*/  FFMA R25, R24, R18, R25 ;  /* 0x0000001218197223 */ /* 0x000fe20000000019 */
[----:B---3--:R-:W-:Y:S02]  /*0ae0*/  SHF.L.U32 R21, R28, 0x10, RZ ;  /* 0x000000101c157819 */ /* 0x008fe400000006ff */
[----:B--2---:R-:W-:-:S05]  /*0af0*/  SHF.L.U32 R20, R26, 0x10, RZ ;  /* 0x000000101a147819 */ /* 0x004fca00000006ff */
[----:B------:R-:W-:Y:S01]  /*0b00*/  FADD R20, R20, R21 ;  /* 0x0000001514147221 */ /* 0x000fe20000000000 */
[----:B-----5:R-:W-:Y:S02]  /*0b10*/  SHF.L.U32 R26, R29, 0x10, RZ ;  /* 0x000000101d1a7819 */ /* 0x020fe400000006ff */
[----:B----4-:R-:W-:-:S05]  /*0b20*/  SHF.L.U32 R21, R23, 0x10, RZ ;  /* 0x0000001017157819 */ /* 0x010fca00000006ff */
        /* <DEDUP_REMOVED lines=14> */
[----:B------:R-:W-:-:S03]  /*0c10*/  IADD3 R29, R15, 0xc, R0 ;  /* 0x0000000c0f1d7810 */ /* 0x000fc60007ffe000 */
[----:B------:R-:W-:Y:S01]  /*0c20*/  @!P1 FMUL R23, R23, 16777216 ;  /* 0x4b80000017179820 */ /* 0x000fe20000400000 */
[----:B-1----:R-:W-:-:S05]  /*0c30*/  PRMT R19, R22, 0x7610, R19 ;  /* 0x0000761016137816 */ /* 0x002fca0000000013 */
[----:B------:R1:W-:Y:S01]  /*0c40*/  STG.E.U16 desc[UR4][R16.64], R19 ;  /* 0x0000001310007986 */ /* 0x0003e2000c101504 */
[----:B--2---:R-:W-:Y:S01]  /*0c50*/  FFMA R27, R18, R23, R27 ;  /* 0x00000017121b7223 */ /* 0x004fe2000000001b */
[C---:B------:R-:W-:Y:S02]  /*0c60*/  IMAD.WIDE R22, R29.reuse, 0x2, R4 ;  /* 0x000000021d167825 */ /* 0x040fe400078e0204 */
[----:B------:R-:W2:Y:S04]  /*0c70*/  LDG.E.EL.U16 R24, desc[UR4][R10.64+0x18] ;  /* 0x000018040a187981 */ /* 0x000ea8000c2e1500 */
[----:B------:R-:W3:Y:S01]  /*0c80*/  LDG.E.EL.U16 R28, desc[UR4][R12.64+0x18] ;  /* 0x000018040c1c7981 */ /* 0x000ee2000c2e1500 */
[----:B-1----:R-:W-:-:S03]  /*0c90*/  IMAD.WIDE R18, R29, 0x2, R2 ;  /* 0x000000021d127825 */ /* 0x002fc600078e0202 */
[----:B------:R-:W4:Y:S04]  /*0ca0*/  LDG.E.EF.U16 R22, desc[UR4][R22.64] ;  /* 0x0000000416167981 */ /* 0x000f28000c0e1500 */
[----:B------:R-:W5:Y:S04]  /*0cb0*/  LDG.E.EL.U16 R29, desc[UR4][R8.64+0x18] ;  /* 0x00001804081d7981 */ /* 0x000f68000c2e1500 */
[----:B------:R-:W4:Y:S01]  /*0cc0*/  LDG.E.EF.U16 R23, desc[UR4][R18.64] ;  /* 0x0000000412177981 */ /* 0x000f22000c0e1500 */
[----:B--2---:R-:W-:Y:S02]  /*0cd0*/  SHF.L.U32 R16, R24, 0x10, RZ ;  /* 0x0000001018107819 */ /* 0x004fe400000006ff */
[----:B---3--:R-:W-:-:S05]  /*0ce0*/  SHF.L.U32 R17, R28, 0x10, RZ ;  /* 0x000000101c117819 */ /* 0x008fca00000006ff */
[----:B------:R-:W-:Y:S01]  /*0cf0*/  FADD R16, R16, R17 ;  /* 0x0000001110107221 */ /* 0x000fe20000000000 */
[----:B-----5:R-:W-:Y:S02]  /*0d00*/  SHF.L.U32 R24, R29, 0x10, RZ ;  /* 0x000000101d187819 */ /* 0x020fe400000006ff */
[----:B----4-:R-:W-:-:S05]  /*0d10*/  SHF.L.U32 R17, R23, 0x10, RZ ;  /* 0x0000001017117819 */ /* 0x010fca00000006ff */
[----:B------:R-:W-:Y:S01]  /*0d20*/  FADD R28, R17, R24 ;  /* 0x00000018111c7221 */ /* 0x000fe20000000000 */
[----:B------:R-:W-:Y:S01]  /*0d30*/  FADD R24, R21, 1 ;  /* 0x3f80000015187421 */ /* 0x000fe20000000000 */
[----:B------:R-:W-:-:S04]  /*0d40*/  IMAD.U32 R17, R22, 0x10000, RZ ;  /* 0x0001000016117824 */ /* 0x000fc800078e00ff */
[----:B------:R-:W-:Y:S01]  /*0d50*/  FSETP.GEU.AND P1, PT, |R24|, 1.175494350822287508e-38, PT ;  /* 0x008000001800780b */ /* 0x000fe20003f2e200 */
[----:B------:R-:W-:Y:S01]  /*0d60*/  FFMA R22, R16, R28, R17 ;  /* 0x0000001c10167223 */ /* 0x000fe20000000011 */
[C---:B------:R-:W-:Y:S01]  /*0d70*/  FMUL R17, R24.reuse, 0.25 ;  /* 0x3e80000018117820 */ /* 0x040fe20000400000 */
[----:B------:R-:W-:Y:S01]  /*0d80*/  FSETP.GT.AND P0, PT, |R24|, 8.50705917302346158658e+37, PT ;  /* 0x7e8000001800780b */ /* 0x000fe20003f04200 */
[----:B------:R-:W-:-:S03]  /*0d90*/  FADD R23, R20, -R27 ;  /* 0x8000001b14177221 */ /* 0x000fc60000000000 */
[----:B------:R-:W-:Y:S01]  /*0da0*/  FSEL R29, R17, R24, P0 ;  /* 0x00000018111d7208 */ /* 0x000fe20000000000 */
[----:B------:R-:W-:Y:S01]  /*0db0*/  FFMA R23, R26, R23, R25 ;  /* 0x000000171a177223 */ /* 0x000fe20000000019 */
[----:B------:R-:W-:-:S04]  /*0dc0*/  FADD R26, -R27, R22 ;  /* 0x000000161b1a7221 */ /* 0x000fc80000000100 */
[----:B------:R-:W-:Y:S01]  /*0dd0*/  @!P1 FMUL R29, R29, 16777216 ;  /* 0x4b8000001d1d9820 */ /* 0x000fe20000400000 */
[----:B------:R-:W-:-:S03]  /*0de0*/  FMUL R17, R26, 0.25 ;  /* 0x3e8000001a117820 */ /* 0x000fc60000400000 */
[----:B------:R-:W1:Y:S02]  /*0df0*/  MUFU.RCP R16, R29 ;  /* 0x0000001d00107308 */ /* 0x000e640000001000 */
[----:B------:R-:W-:Y:S02]  /*0e00*/  FSEL R17, R17, R26, P0 ;  /* 0x0000001a11117208 */ /* 0x000fe40000000000 */
[----:B------:R-:W-:Y:S02]  /*0e10*/  F2FP.BF16.F32.PACK_AB R20, RZ, R22 ;  /* 0x00000016ff14723e */ /* 0x000fe400000010ff */
[----:B------:R-:W-:Y:S01]  /*0e20*/  IADD3 R21, R15, 0x10, R0 ;  /* 0x000000100f157810 */ /* 0x000fe20007ffe000 */
[----:B------:R-:W-:Y:S02]  /*0e30*/  @!P1 FMUL R17, R17, 16777216 ;  /* 0x4b80000011119820 */ /* 0x000fe40000400000 */
[----:B------:R2:W-:Y:S04]  /*0e40*/  STG.E.U16 desc[UR4][R18.64], R20 ;  /* 0x0000001412007986 */ /* 0x0005e8000c101504 */
[----:B------:R3:W4:Y:S01]  /*0e50*/  LDG.E.EL.U16 R28, desc[UR4][R12.64+0x20] ;  /* 0x000020040c1c7981 */ /* 0x000722000c2e1500 */
[----:B-1----:R-:W-:Y:S01]  /*0e60*/  FFMA R25, R16, R17, R27 ;  /* 0x0000001110197223 */ /* 0x002fe2000000001b */
[----:B------:R-:W-:-:S02]  /*0e70*/  IMAD.WIDE R16, R21, 0x2, R4 ;  /* 0x0000000215107825 */ /* 0x000fc400078e0204 */
[----:B------:R1:W5:Y:S02]  /*0e80*/  LDG.E.EL.U16 R27, desc[UR4][R10.64+0x20] ;  /* 0x000020040a1b7981 */ /* 0x000364000c2e1500 */
[----:B--2---:R-:W-:Y:S02]  /*0e90*/  IMAD.WIDE R20, R21, 0x2, R2 ;  /* 0x0000000215147825 */ /* 0x004fe400078e0202 */
[----:B------:R2:W2:Y:S04]  /*0ea0*/  LDG.E.EF.U16 R16, desc[UR4][R16.64] ;  /* 0x0000000410107981 */ /* 0x0004a8000c0e1500 */
[----:B------:R-:W2:Y:S04]  /*0eb0*/  LDG.E.EL.U16 R29, desc[UR4][R8.64+0x20] ;  /* 0x00002004081d7981 */ /* 0x000ea8000c2e1500 */
[----:B------:R-:W2:Y:S01]  /*0ec0*/  LDG.E.EF.U16 R17, desc[UR4][R20.64] ;  /* 0x0000000414117981 */ /* 0x000ea2000c0e1500 */
[----:B------:R-:W-:-:S05]  /*0ed0*/  FADD R24, R24, 1 ;  /* 0x3f80000018187421 */ /* 0x000fca0000000000 */
[C---:B------:R-:W-:Y:S02]  /*0ee0*/  FSETP.GEU.AND P1, PT, |R24|.reuse, 1.175494350822287508e-38, PT ;  /* 0x008000001800780b */ /* 0x040fe40003f2e200 */
[----:B------:R-:W-:Y:S01]  /*0ef0*/  FSETP.GT.AND P0, PT, |R24|, 8.50705917302346158658e+37, PT ;  /* 0x7e8000001800780b */ /* 0x000fe20003f04200 */
[----:B------:R-:W-:-:S04]  /*0f00*/  FADD R22, R22, -R25 ;  /* 0x8000001916167221 */ /* 0x000fc80000000000 */
[----:B------:R-:W-:Y:S01]  /*0f10*/  FFMA R23, R26, R22, R23 ;  /* 0x000000161a177223 */ /* 0x000fe20000000017 */
[----:B------:R-:W-:Y:S02]  /*0f20*/  IADD3 R0, R0, 0x14, RZ ;  /* 0x0000001400007810 */ /* 0x000fe40007ffe0ff */
[----:B---3--:R-:W-:Y:S02]  /*0f30*/  IADD3 R12, P2, R12, 0x28, RZ ;  /* 0x000000280c0c7810 */ /* 0x008fe40007f5e0ff */
[----:B-1----:R-:W-:Y:S02]  /*0f40*/  IADD3 R10, P3, R10, 0x28, RZ ;  /* 0x000000280a0a7810 */ /* 0x002fe40007f7e0ff */
[----:B------:R-:W-:Y:S02]  /*0f50*/  IADD3.X R13, RZ, R13, RZ, P2, !PT ;  /* 0x0000000dff0d7210 */ /* 0x000fe400017fe4ff */
[----:B------:R-:W-:Y:S02]  /*0f60*/  IADD3.X R11, RZ, R11, RZ, P3, !PT ;  /* 0x0000000bff0b7210 */ /* 0x000fe40001ffe4ff */
[----:B----4-:R-:W-:-:S02]  /*0f70*/  SHF.L.U32 R19, R28, 0x10, RZ ;  /* 0x000000101c137819 */ /* 0x010fc400000006ff */
[----:B-----5:R-:W-:-:S05]  /*0f80*/  SHF.L.U32 R18, R27, 0x10, RZ ;  /* 0x000000101b127819 */ /* 0x020fca00000006ff */
[----:B------:R-:W-:Y:S01]  /*0f90*/  FADD R18, R18, R19 ;  /* 0x0000001312127221 */ /* 0x000fe20000000000 */
[----:B--2---:R-:W-:Y:S02]  /*0fa0*/  SHF.L.U32 R28, R29, 0x10, RZ ;  /* 0x000000101d1c7819 */ /* 0x004fe400000006ff */
[----:B------:R-:W-:Y:S01]  /*0fb0*/  SHF.L.U32 R19, R17, 0x10, RZ ;  /* 0x0000001011137819 */ /* 0x000fe200000006ff */
[----:B------:R-:W-:-:S04]  /*0fc0*/  FMUL R17, R24, 0.25 ;  /* 0x3e80000018117820 */ /* 0x000fc80000400000 */
[----:B------:R-:W-:Y:S01]  /*0fd0*/  FADD R28, R19, R28 ;  /* 0x0000001c131c7221 */ /* 0x000fe20000000000 */
[----:B------:R-:W-:-:S05]  /*0fe0*/  SHF.L.U32 R19, R16, 0x10, RZ ;  /* 0x0000001010137819 */ /* 0x000fca00000006ff */
[----:B------:R-:W-:Y:S01]  /*0ff0*/  FFMA R18, R18, R28, R19 ;  /* 0x0000001c12127223 */ /* 0x000fe20000000013 */
[----:B------:R-:W-:-:S03]  /*1000*/  FSEL R19, R17, R24, P0 ;  /* 0x0000001811137208 */ /* 0x000fc60000000000 */
[----:B------:R-:W-:Y:S02]  /*1010*/  FADD R16, R18, -R25 ;  /* 0x8000001912107221 */ /* 0x000fe40000000000 */
[----:B------:R-:W-:Y:S02]  /*1020*/  @!P1 FMUL R19, R19, 16777216 ;  /* 0x4b80000013139820 */ /* 0x000fe40000400000 */
[----:B------:R-:W-:Y:S02]  /*1030*/  FMUL R17, R16, 0.25 ;  /* 0x3e80000010117820 */ /* 0x000fe40000400000 */
[----:B------:R-:W1:Y:S03]  /*1040*/  MUFU.RCP R22, R19 ;  /* 0x0000001300167308 */ /* 0x000e660000001000 */
[----:B------:R-:W-:Y:S02]  /*1050*/  FSEL R17, R17, R16, P0 ;  /* 0x0000001011117208 */ /* 0x000fe40000000000 */
[----:B------:R-:W-:-:S03]  /*1060*/  ISETP.GE.U32.AND P0, PT, R0, 0xbfc, PT ;  /* 0x00000bfc0000780c */ /* 0x000fc60003f06070 */
[----:B------:R-:W-:Y:S01]  /*1070*/  @!P1 FMUL R17, R17, 16777216 ;  /* 0x4b80000011119820 */ /* 0x000fe20000400000 */
[----:B------:R-:W-:Y:S02]  /*1080*/  F2FP.BF16.F32.PACK_AB R26, RZ, R18 ;  /* 0x00000012ff1a723e */ /* 0x000fe400000010ff */
[----:B------:R-:W-:Y:S01]  /*1090*/  IADD3 R8, P1, R8, 0x28, RZ ;  /* 0x0000002808087810 */ /* 0x000fe20007f3e0ff */
[----:B-1----:R-:W-:Y:S02]  /*10a0*/  FFMA R17, R22, R17, R25 ;  /* 0x0000001116117223 */ /* 0x002fe40000000019 */
[----:B------:R1:W-:Y:S02]  /*10b0*/  STG.E.U16 desc[UR4][R20.64], R26 ;  /* 0x0000001a14007986 */ /* 0x0003e4000c101504 */
[----:B------:R-:W-:Y:S01]  /*10c0*/  FADD R18, R18, -R17 ;  /* 0x8000001112127221 */ /* 0x000fe20000000000 */
[----:B------:R-:W-:-:S03]  /*10d0*/  IADD3.X R9, RZ, R9, RZ, P1, !PT ;  /* 0x00000009ff097210 */ /* 0x000fc60000ffe4ff */
[----:B------:R-:W-:Y:S01]  /*10e0*/  FFMA R16, R16, R18, R23 ;  /* 0x0000001210107223 */ /* 0x000fe20000000017 */
[----:B-1----:R-:W-:Y:S01]  /*10f0*/  MOV R20, R24 ;  /* 0x0000001800147202 */ /* 0x002fe20000000f00 */
[----:B------:R-:W-:Y:S06]  /*1100*/  @!P0 BRA `(.L_x_0) ;  /* 0xfffffff400508947 */ /* 0x000fec000383ffff */
[----:B------:R-:W-:Y:S01]  /*1110*/  FADD R0, R20, R24 ;  /* 0x0000001814007221 */ /* 0x000fe20000000000 */
[----:B------:R-:W1:Y:S01]  /*1120*/  SHFL.BFLY PT, R4, R17, 0x2, 0x1f ;  /* 0x0c401f0011047f89 */ /* 0x000e6200000e0000 */
[----:B------:R-:W-:Y:S02]  /*1130*/  IMAD.MOV.U32 R15, RZ, RZ, 0x39aaaaab ;  /* 0x39aaaaabff0f7424 */ /* 0x000fe400078e00ff */
[C---:B------:R-:W-:Y:S01]  /*1140*/  FMUL R9, R0.reuse, 0.25 ;  /* 0x3e80000000097820 */ /* 0x040fe20000400000 */
[C---:B------:R-:W-:Y:S01]  /*1150*/  FSETP.GEU.AND P1, PT, |R0|.reuse, 1.175494350822287508e-38, PT ;  /* 0x008000000000780b */ /* 0x040fe20003f2e200 */
[----:B------:R-:W2:Y:S01]  /*1160*/  SHFL.BFLY PT, R5, R16, 0x2, 0x1f ;  /* 0x0c401f0010057f89 */ /* 0x000ea200000e0000 */
[C---:B------:R-:W-:Y:S01]  /*1170*/  FSETP.GT.AND P0, PT, |R0|.reuse, 8.50705917302346158658e+37, PT ;  /* 0x7e8000000000780b */ /* 0x040fe20003f04200 */
[----:B------:R-:W-:-:S03]  /*1180*/  FADD R12, R0, R0 ;  /* 0x00000000000c7221 */ /* 0x000fc60000000000 */
[----:B------:R-:W-:Y:S02]  /*1190*/  FSEL R8, R9, R0, P0 ;  /* 0x0000000009087208 */ /* 0x000fe40000000000 */
[----:B------:R-:W-:-:S05]  /*11a0*/  FSETP.GEU.AND P2, PT, |R12|, 1.175494350822287508e-38, PT ;  /* 0x008000000c00780b */ /* 0x000fca0003f4e200 */
[----:B------:R-:W-:Y:S02]  /*11b0*/  @!P1 FMUL R8, R8, 16777216 ;  /* 0x4b80000008089820 */ /* 0x000fe40000400000 */
[----:B------:R-:W-:Y:S01]  /*11c0*/  @P0 FMUL R24, R24, 0.25 ;  /* 0x3e80000018180820 */ /* 0x000fe20000400000 */
[----:B------:R-:W-:Y:S01]  /*11d0*/  FSETP.GT.AND P0, PT, |R12|, 8.50705917302346158658e+37, PT ;  /* 0x7e8000000c00780b */ /* 0x000fe20003f04200 */
[----:B------:R-:W3:Y:S02]  /*11e0*/  MUFU.RCP R11, R8 ;  /* 0x00000008000b7308 */ /* 0x000ee40000001000 */
[----:B------:R-:W-:Y:S01]  /*11f0*/  @!P1 FMUL R24, R24, 16777216 ;  /* 0x4b80000018189820 */ /* 0x000fe20000400000 */
[----:B------:R-:W-:Y:S01]  /*1200*/  FSETP.NEU.AND P1, PT, R0, RZ, PT ;  /* 0x000000ff0000720b */ /* 0x000fe20003f2d000 */
[----:B-1----:R-:W-:-:S04]  /*1210*/  FADD R4, -R17, R4 ;  /* 0x0000000411047221 */ /* 0x002fc80000000100 */
[----:B------:R-:W-:Y:S01]  /*1220*/  FMUL R13, R4, R4 ;  /* 0x00000004040d7220 */ /* 0x000fe20000400000 */
[----:B--2---:R-:W-:-:S03]  /*1230*/  FADD R16, R16, R5 ;  /* 0x0000000510107221 */ /* 0x004fc60000000000 */
[----:B------:R-:W-:Y:S01]  /*1240*/  FMUL R13, R20, R13 ;  /* 0x0000000d140d7220 */ /* 0x000fe20000400000 */
[----:B---3--:R-:W-:-:S05]  /*1250*/  FMUL R11, R11, R24 ;  /* 0x000000180b0b7220 */ /* 0x008fca0000400000 */
[----:B------:R-:W-:Y:S02]  /*1260*/  FSEL R11, R11, RZ, P1 ;  /* 0x000000ff0b0b7208 */ /* 0x000fe40000800000 */
[C---:B------:R-:W-:Y:S01]  /*1270*/  FSETP.NEU.AND P1, PT, R12.reuse, RZ, PT ;  /* 0x000000ff0c00720b */ /* 0x040fe20003f2d000 */
[----:B------:R-:W-:Y:S02]  /*1280*/  @P0 FMUL R12, R12, 0.25 ;  /* 0x3e8000000c0c0820 */ /* 0x000fe40000400000 */
[----:B------:R-:W-:Y:S01]  /*1290*/  FFMA R10, R4, R11, R17 ;  /* 0x0000000b040a7223 */ /* 0x000fe20000000011 */
[----:B------:R-:W-:Y:S01]  /*12a0*/  FFMA R13, R11, R13, R16 ;  /* 0x0000000d0b0d7223 */ /* 0x000fe20000000010 */
[----:B------:R-:W-:Y:S01]  /*12b0*/  @!P2 FMUL R12, R12, 16777216 ;  /* 0x4b8000000c0ca820 */ /* 0x000fe20000400000 */
[----:B------:R-:W-:Y:S02]  /*12c0*/  FSEL R11, R9, R0, P0 ;  /* 0x00000000090b7208 */ /* 0x000fe40000000000 */
[----:B------:R-:W1:Y:S03]  /*12d0*/  SHFL.BFLY PT, R5, R10, 0x1, 0x1f ;  /* 0x0c201f000a057f89 */ /* 0x000e6600000e0000 */
[----:B------:R-:W2:Y:S01]  /*12e0*/  MUFU.RCP R12, R12 ;  /* 0x0000000c000c7308 */ /* 0x000ea20000001000 */
[----:B------:R-:W3:Y:S01]  /*12f0*/  SHFL.BFLY PT, R4, R13, 0x1, 0x1f ;  /* 0x0c201f000d047f89 */ /* 0x000ee200000e0000 */
[----:B------:R-:W-:-:S04]  /*1300*/  @!P2 FMUL R11, R11, 16777216 ;  /* 0x4b8000000b0ba820 */ /* 0x000fc80000400000 */
[----:B--2---:R-:W-:-:S05]  /*1310*/  FMUL R11, R12, R11 ;  /* 0x0000000b0c0b7220 */ /* 0x004fca0000400000 */
[----:B------:R-:W-:Y:S01]  /*1320*/  FSEL R11, R11, RZ, P1 ;  /* 0x000000ff0b0b7208 */ /* 0x000fe20000800000 */
[----:B-1----:R-:W-:-:S04]  /*1330*/  FADD R9, -R10, R5 ;  /* 0x000000050a097221 */ /* 0x002fc80000000100 */
[----:B------:R-:W-:Y:S01]  /*1340*/  FMUL R5, R9, R9 ;  /* 0x0000000909057220 */ /* 0x000fe20000400000 */
[----:B---3--:R-:W-:Y:S01]  /*1350*/  FADD R8, R13, R4 ;  /* 0x000000040d087221 */ /* 0x008fe20000000000 */
[----:B------:R-:W-:Y:S02]  /*1360*/  FFMA R10, R9, R11, R10 ;  /* 0x0000000b090a7223 */ /* 0x000fe4000000000a */
[----:B------:R-:W-:Y:S02]  /*1370*/  FMUL R0, R0, R5 ;  /* 0x0000000500007220 */ /* 0x000fe40000400000 */
[----:B------:R-:W1:Y:S02]  /*1380*/  LDC.64 R4, c[0x0][0x238] ;  /* 0x00008e00ff047b82 */ /* 0x000e640000000a00 */
[----:B------:R-:W-:Y:S01]  /*1390*/  FFMA R0, R11, R0, R8 ;  /* 0x000000000b007223 */ /* 0x000fe20000000008 */
[----:B------:R-:W-:Y:S02]  /*13a0*/  IADD3 R8, P0, R6, 0x4800, RZ ;  /* 0x0000480006087810 */ /* 0x000fe40007f1e0ff */
[----:B------:R-:W-:Y:S01]  /*13b0*/  MOV R11, 0xfffffffc ;  /* 0xfffffffc000b7802 */ /* 0x000fe20000000f00 */
[----:B------:R-:W-:Y:S01]  /*13c0*/  FFMA R0, R0, R15, 9.9999999747524270788e-07 ;  /* 0x358637bd00007423 */ /* 0x000fe2000000000f */
[----:B------:R-:W-:-:S02]  /*13d0*/  IADD3.X R12, RZ, R7, RZ, P0, !PT ;  /* 0x00000007ff0c7210 */ /* 0x000fc400007fe4ff */
[----:B------:R-:W-:Y:S02]  /*13e0*/  IADD3 R6, P0, R8, UR8, RZ ;  /* 0x0000000808067c10 */ /* 0x000fe4000ff1e0ff */
[----:B------:R-:W-:Y:S01]  /*13f0*/  IADD3 R8, P1, R8, UR6, RZ ;  /* 0x0000000608087c10 */ /* 0x000fe2000ff3e0ff */
[----:B------:R-:W2:Y:S01]  /*1400*/  MUFU.RSQ R0, R0 ;  /* 0x0000000000007308 */ /* 0x000ea20000001400 */
[----:B------:R-:W-:Y:S02]  /*1410*/  IADD3.X R7, R12, UR9, RZ, P0, !PT ;  /* 0x000000090c077c10 */ /* 0x000fe400087fe4ff */
[----:B------:R-:W-:-:S09]  /*1420*/  IADD3.X R9, R12, UR7, RZ, P1, !PT ;  /* 0x000000070c097c10 */ /* 0x000fd20008ffe4ff */
.L_x_1:
[----:B-1----:R-:W-:Y:S01]  /*1430*/  IADD3 R13, R14, 0x4, R11 ;  /* 0x000000040e0d7810 */ /* 0x002fe20007ffe00b */
[----:B------:R-:W3:Y:S04]  /*1440*/  LDG.E.EL.U16 R15, desc[UR4][R6.64+0x1800] ;  /* 0x00180004060f7981 */ /* 0x000ee8000c2e1500 */
[----:B------:R-:W-:Y:S01]  /*1450*/  IMAD.WIDE R16, R13, 0x2, R2 ;  /* 0x000000020d107825 */ /* 0x000fe200078e0202 */
[----:B------:R-:W4:Y:S04]  /*1460*/  LDG.E.EL.U16 R12, desc[UR4][R8.64+0x1800] ;  /* 0x00180004080c7981 */ /* 0x000f28000c2e1500 */
[----:B------:R-:W5:Y:S04]  /*1470*/  LDG.E.EL.U16 R18, desc[UR4][R8.64] ;  /* 0x0000000408127981 */ /* 0x000f68000c2e1500 */
[----:B--2---:R-:W2:Y:S04]  /*1480*/  LDG.E.EF.U16 R16, desc[UR4][R16.64] ;  /* 0x0000000410107981 */ /* 0x004ea8000c0e1500 */
[----:B------:R-:W2:Y:S01]  /*1490*/  LDG.E.EL.U16 R20, desc[UR4][R6.64] ;  /* 0x0000000406147981 */ /* 0x000ea2000c2e1500 */
[----:B---3--:R-:W-:-:S02]  /*14a0*/  SHF.L.U32 R19, R15, 0x10, RZ ;  /* 0x000000100f137819 */ /* 0x008fc400000006ff */
[----:B----4-:R-:W-:Y:S02]  /*14b0*/  SHF.L.U32 R12, R12, 0x10, RZ ;  /* 0x000000100c0c7819 */ /* 0x010fe400000006ff */
[----:B-----5:R-:W-:Y:S02]  /*14c0*/  SHF.L.U32 R18, R18, 0x10, RZ ;  /* 0x0000001012127819 */ /* 0x020fe400000006ff */
[----:B--2---:R-:W-:Y:S01]  /*14d0*/  SHF.L.U32 R15, R16, 0x10, RZ ;  /* 0x00000010100f7819 */ /* 0x004fe200000006ff */
[----:B------:R-:W-:Y:S01]  /*14e0*/  FADD R12, R12, R19 ;  /* 0x000000130c0c7221 */ /* 0x000fe20000000000 */
[----:B------:R-:W-:-:S03]  /*14f0*/  SHF.L.U32 R21, R20, 0x10, RZ ;  /* 0x0000001014157819 */ /* 0x000fc600000006ff */
[----:B------:R-:W-:Y:S01]  /*1500*/  FADD R15, -R10, R15 ;  /* 0x0000000f0a0f7221 */ /* 0x000fe20000000100 */
[----:B------:R-:W-:Y:S01]  /*1510*/  FADD R12, R12, 1 ;  /* 0x3f8000000c0c7421 */ /* 0x000fe20000000000 */
[----:B------:R-:W-:Y:S02]  /*1520*/  FADD R18, R18, R21 ;  /* 0x0000001512127221 */ /* 0x000fe40000000000 */
[----:B------:R-:W-:-:S04]  /*1530*/  FMUL R15, R0, R15 ;  /* 0x0000000f000f7220 */ /* 0x000fc80000400000 */
[----:B------:R-:W-:Y:S01]  /*1540*/  FFMA R12, R15, R12, R18 ;  /* 0x0000000c0f0c7223 */ /* 0x000fe20000000012 */
[----:B------:R-:W-:-:S04]  /*1550*/  IADD3 R15, R14, 0x8, R11 ;  /* 0x000000080e0f7810 */ /* 0x000fc80007ffe00b */
[----:B------:R-:W-:Y:S01]  /*1560*/  F2FP.BF16.F32.PACK_AB R16, RZ, R12 ;  /* 0x0000000cff10723e */ /* 0x000fe200000010ff */
[----:B------:R-:W-:-:S03]  /*1570*/  IMAD.WIDE R12, R13, 0x2, R4 ;  /* 0x000000020d0c7825 */ /* 0x000fc600078e0204 */
[----:B------:R-:W-:Y:S01]  /*1580*/  PRMT R24, R16, 0x7610, R24 ;  /* 0x0000761010187816 */ /* 0x000fe20000000018 */
[----:B------:R-:W-:-:S04]  /*1590*/  IMAD.WIDE R16, R15, 0x2, R2 ;  /* 0x000000020f107825 */ /* 0x000fc800078e0202 */
[----:B------:R1:W-:Y:S04]  /*15a0*/  STG.E.U16 desc[UR4][R12.64], R24 ;  /* 0x000000180c007986 */ /* 0x0003e8000c101504 */
[----:B------:R-:W2:Y:S04]  /*15b0*/  LDG.E.EL.U16 R19, desc[UR4][R6.64+0x1808] ;  /* 0x0018080406137981 */ /* 0x000ea8000c2e1500 */
[----:B------:R-:W3:Y:S04]  /*15c0*/  LDG.E.EL.U16 R18, desc[UR4][R8.64+0x1808] ;  /* 0x0018080408127981 */ /* 0x000ee8000c2e1500 */
[----:B------:R-:W4:Y:S04]  /*15d0*/  LDG.E.EF.U16 R16, desc[UR4][R16.64] ;  /* 0x0000000410107981 */ /* 0x000f28000c0e1500 */
[----:B------:R-:W5:Y:S04]  /*15e0*/  LDG.E.EL.U16 R22, desc[UR4][R6.64+0x8] ;  /* 0x0000080406167981 */ /* 0x000f68000c2e1500 */
[----:B------:R-:W5:Y:S01]  /*15f0*/  LDG.E.EL.U16 R20, desc[UR4][R8.64+0x8] ;  /* 0x0000080408147981 */ /* 0x000f62000c2e1500 */
[----:B-1----:R-:W-:-:S02]  /*1600*/  IADD3 R13, R14, 0xc, R11 ;  /* 0x0000000c0e0d7810 */ /* 0x002fc40007ffe00b */
[----:B--2---:R-:W-:Y:S02]  /*1610*/  SHF.L.U32 R21, R19, 0x10, RZ ;  /* 0x0000001013157819 */ /* 0x004fe400000006ff */
[----:B---3--:R-:W-:Y:S02]  /*1620*/  SHF.L.U32 R18, R18, 0x10, RZ ;  /* 0x0000001012127819 */ /* 0x008fe400000006ff */
[----:B----4-:R-:W-:-:S03]  /*1630*/  SHF.L.U32 R19, R16, 0x10, RZ ;  /* 0x0000001010137819 */ /* 0x010fc600000006ff */
[----:B------:R-:W-:Y:S01]  /*1640*/  FADD R18, R18, R21 ;  /* 0x0000001512127221 */ /* 0x000fe20000000000 */
[----:B-----5:R-:W-:Y:S01]  /*1650*/  SHF.L.U32 R23, R22, 0x10, RZ ;  /* 0x0000001016177819 */ /* 0x020fe200000006ff */
[----:B------:R-:W-:Y:S01]  /*1660*/  FADD R19, -R10, R19 ;  /* 0x000000130a137221 */ /* 0x000fe20000000100 */
[----:B------:R-:W-:Y:S02]  /*1670*/  IMAD.U32 R20, R20, 0x10000, RZ ;  /* 0x0001000014147824 */ /* 0x000fe400078e00ff */
[----:B------:R-:W-:Y:S01]  /*1680*/  FADD R18, R18, 1 ;  /* 0x3f80000012127421 */ /* 0x000fe20000000000 */
[----:B------:R-:W-:Y:S01]  /*1690*/  FMUL R19, R0, R19 ;  /* 0x0000001300137220 */ /* 0x000fe20000400000 */
[----:B------:R-:W-:-:S04]  /*16a0*/  FADD R20, R20, R23 ;  /* 0x0000001714147221 */ /* 0x000fc80000000000 */
[----:B------:R-:W-:Y:S01]  /*16b0*/  FFMA R18, R19, R18, R20 ;  /* 0x0000001213127223 */ /* 0x000fe20000000014 */
[----:B------:R-:W-:-:S04]  /*16c0*/  IMAD.WIDE R16, R15, 0x2, R4 ;  /* 0x000000020f107825 */ /* 0x000fc800078e0204 */
[----:B------:R-:W-:-:S04]  /*16d0*/  F2FP.BF16.F32.PACK_AB R18, RZ, R18 ;  /* 0x00000012ff12723e */ /* 0x000fc800000010ff */
        /* <DEDUP_REMOVED lines=8> */
[----:B--2---:R-:W-:-:S02]  /*1760*/  SHF.L.U32 R21, R15, 0x10, RZ ;  /* 0x000000100f157819 */ /* 0x004fc400000006ff */
[----:B---3--:R-:W-:Y:S02]  /*1770*/  SHF.L.U32 R12, R12, 0x10, RZ ;  /* 0x000000100c0c7819 */ /* 0x008fe400000006ff */
[----:B----4-:R-:W-:-:S03]  /*1780*/  SHF.L.U32 R15, R18, 0x10, RZ ;  /* 0x00000010120f7819 */ /* 0x010fc600000006ff */
[----:B------:R-:W-:Y:S01]  /*1790*/  FADD R12, R12, R21 ;  /* 0x000000150c0c7221 */ /* 0x000fe20000000000 */
[----:B-----5:R-:W-:Y:S01]  /*17a0*/  SHF.L.U32 R20, R20, 0x10, RZ ;  /* 0x0000001014147819 */ /* 0x020fe200000006ff */
[----:B------:R-:W-:Y:S01]  /*17b0*/  FADD R15, -R10, R15 ;  /* 0x0000000f0a0f7221 */ /* 0x000fe20000000100 */
[----:B------:R-:W-:Y:S01]  /*17c0*/  SHF.L.U32 R23, R22, 0x10, RZ ;  /* 0x0000001016177819 */ /* 0x000fe200000006ff */
[----:B------:R-:W-:Y:S02]  /*17d0*/  FADD R12, R12, 1 ;  /* 0x3f8000000c0c7421 */ /* 0x000fe40000000000 */
[----:B------:R-:W-:Y:S02]  /*17e0*/  FMUL R15, R0, R15 ;  /* 0x0000000f000f7220 */ /* 0x000fe40000400000 */
[----:B------:R-:W-:-:S04]  /*17f0*/  FADD R20, R20, R23 ;  /* 0x0000001714147221 */ /* 0x000fc80000000000 */
[----:B------:R-:W-:Y:S01]  /*1800*/  FFMA R12, R15, R12, R20 ;  /* 0x0000000c0f0c7223 */ /* 0x000fe20000000014 */
[----:B------:R-:W-:-:S04]  /*1810*/  IADD3 R15, R14, 0x10, R11 ;  /* 0x000000100e0f7810 */ /* 0x000fc80007ffe00b */
[----:B-1----:R-:W-:Y:S01]  /*1820*/  F2FP.BF16.F32.PACK_AB R16, RZ, R12 ;  /* 0x0000000cff10723e */ /* 0x002fe200000010ff */
        /* <DEDUP_REMOVED lines=27> */
[----:B------:R-:W3:Y:S04]  /*19e0*/  LDG.E.EF.U16 R18, desc[UR4][R18.64] ;  /* 0x0000000412127981 */ /* 0x000ee8000c0e1500 */
[----:B------:R-:W4:Y:S04]  /*19f0*/  LDG.E.EL.U16 R12, desc[UR4][R8.64+0x1820] ;  /* 0x00182004080c7981 */ /* 0x000f28000c2e1500 */
[----:B------:R-:W5:Y:S04]  /*1a00*/  LDG.E.EL.U16 R20, desc[UR4][R8.64+0x20] ;  /* 0x0000200408147981 */ /* 0x000f68000c2e1500 */
[----:B------:R-:W5:Y:S01]  /*1a10*/  LDG.E.EL.U16 R22, desc[UR4][R6.64+0x20] ;  /* 0x0000200406167981 */ /* 0x000f62000c2e1500 */
[----:B--2---:R-:W-:-:S02]  /*1a20*/  SHF.L.U32 R21, R15, 0x10, RZ ;  /* 0x000000100f157819 */ /* 0x004fc400000006ff */
[----:B---3--:R-:W-:Y:S01]  /*1a30*/  SHF.L.U32 R15, R18, 0x10, RZ ;  /* 0x00000010120f7819 */ /* 0x008fe200000006ff */
[----:B----4-:R-:W-:-:S04]  /*1a40*/  IMAD.U32 R12, R12, 0x10000, RZ ;  /* 0x000100000c0c7824 */ /* 0x010fc800078e00ff */
[----:B------:R-:W-:Y:S01]  /*1a50*/  FADD R15, -R10, R15 ;  /* 0x0000000f0a0f7221 */ /* 0x000fe20000000100 */
[----:B-----5:R-:W-:Y:S01]  /*1a60*/  SHF.L.U32 R20, R20, 0x10, RZ ;  /* 0x0000001014147819 */ /* 0x020fe200000006ff */
[----:B------:R-:W-:Y:S01]  /*1a70*/  FADD R12, R12, R21 ;  /* 0x000000150c0c7221 */ /* 0x000fe20000000000 */
[----:B------:R-:W-:-:S03]  /*1a80*/  SHF.L.U32 R23, R22, 0x10, RZ ;  /* 0x0000001016177819 */ /* 0x000fc600000006ff */
[----:B------:R-:W-:Y:S01]  /*1a90*/  FADD R12, R12, 1 ;  /* 0x3f8000000c0c7421 */ /* 0x000fe20000000000 */
[----:B------:R-:W-:Y:S01]  /*1aa0*/  FMUL R15, R0, R15 ;  /* 0x0000000f000f7220 */ /* 0x000fe20000400000 */
        /* <DEDUP_REMOVED lines=10> */
[----:B------:R4:W5:Y:S04]  /*1b50*/  LDG.E.EF.U16 R16, desc[UR4][R16.64] ;  /* 0x0000000410107981 */ /* 0x000968000c0e1500 */
[----:B------:R-:W5:Y:S04]  /*1b60*/  LDG.E.EL.U16 R20, desc[UR4][R8.64+0x28] ;  /* 0x0000280408147981 */ /* 0x000f68000c2e1500 */
[----:B------:R-:W5:Y:S01]  /*1b70*/  LDG.E.EL.U16 R22, desc[UR4][R6.64+0x28] ;  /* 0x0000280406167981 */ /* 0x000f62000c2e1500 */
[----:B----4-:R-:W-:Y:S01]  /*1b80*/  IADD3 R17, R14, 0x1c, R11 ;  /* 0x0000001c0e117810 */ /* 0x010fe20007ffe00b */
[----:B-1----:R-:W-:Y:S01]  /*1b90*/  IMAD.WIDE R12, R15, 0x2, R4 ;  /* 0x000000020f0c7825 */ /* 0x002fe200078e0204 */
[----:B--2---:R-:W-:-:S02]  /*1ba0*/  SHF.L.U32 R21, R19, 0x10, RZ ;  /* 0x0000001013157819 */ /* 0x004fc400000006ff */
[----:B---3--:R-:W-:Y:S02]  /*1bb0*/  SHF.L.U32 R18, R18, 0x10, RZ ;  /* 0x0000001012127819 */ /* 0x008fe400000006ff */
[----:B-----5:R-:W-:-:S03]  /*1bc0*/  SHF.L.U32 R19, R16, 0x10, RZ ;  /* 0x0000001010137819 */ /* 0x020fc600000006ff */
[----:B------:R-:W-:Y:S01]  /*1bd0*/  FADD R18, R18, R21 ;  /* 0x0000001512127221 */ /* 0x000fe20000000000 */
[----:B------:R-:W-:Y:S01]  /*1be0*/  SHF.L.U32 R20, R20, 0x10, RZ ;  /* 0x0000001014147819 */ /* 0x000fe200000006ff */
[----:B------:R-:W-:Y:S01]  /*1bf0*/  FADD R19, -R10, R19 ;  /* 0x000000130a137221 */ /* 0x000fe20000000100 */
[----:B------:R-:W-:Y:S01]  /*1c00*/  SHF.L.U32 R23, R22, 0x10, RZ ;  /* 0x0000001016177819 */ /* 0x000fe200000006ff */
[----:B------:R-:W-:Y:S02]  /*1c10*/  FADD R18, R18, 1 ;  /* 0x3f80000012127421 */ /* 0x000fe40000000000 */
[----:B------:R-:W-:Y:S02]  /*1c20*/  FMUL R19, R0, R19 ;  /* 0x0000001300137220 */ /* 0x000fe40000400000 */
[----:B------:R-:W-:-:S04]  /*1c30*/  FADD R20, R20, R23 ;  /* 0x0000001714147221 */ /* 0x000fc80000000000 */
[----:B------:R-:W-:-:S05]  /*1c40*/  FFMA R18, R19, R18, R20 ;  /* 0x0000001213127223 */ /* 0x000fca0000000014 */
        /* <DEDUP_REMOVED lines=9> */
[----:B------:R-:W-:-:S04]  /*1ce0*/  IADD3 R11, R11, 0x20, RZ ;  /* 0x000000200b0b7810 */ /* 0x000fc80007ffe0ff */
[----:B-1----:R-:W-:Y:S02]  /*1cf0*/  IADD3 R13, R14, R11, RZ ;  /* 0x0000000b0e0d7210 */ /* 0x002fe40007ffe0ff */
[----:B--2---:R-:W-:Y:S02]  /*1d00*/  SHF.L.U32 R16, R15, 0x10, RZ ;  /* 0x000000100f107819 */ /* 0x004fe400000006ff */
[----:B---3--:R-:W-:Y:S01]  /*1d10*/  SHF.L.U32 R21, R20, 0x10, RZ ;  /* 0x0000001014157819 */ /* 0x008fe200000006ff */
[----:B----4-:R-:W-:-:S04]  /*1d20*/  IMAD.U32 R15, R18, 0x10000, RZ ;  /* 0x00010000120f7824 */ /* 0x010fc800078e00ff */
        /* <DEDUP_REMOVED lines=9> */
[----:B------:R-:W-:Y:S01]  /*1dc0*/  F2FP.BF16.F32.PACK_AB R15, RZ, R15 ;  /* 0x0000000fff0f723e */ /* 0x000fe200000010ff */
[----:B------:R-:W-:-:S03]  /*1dd0*/  IMAD.WIDE R16, R13, 0x2, R2 ;  /* 0x000000020d107825 */ /* 0x000fc600078e0202 */
[----:B------:R-:W-:-:S05]  /*1de0*/  PRMT R24, R15, 0x7610, R24 ;  /* 0x000076100f187816 */ /* 0x000fca0000000018 */
[----:B------:R1:W-:Y:S04]  /*1df0*/  STG.E.U16 desc[UR4][R18.64], R24 ;  /* 0x0000001812007986 */ /* 0x0003e8000c101504 */
[----:B------:R-:W2:Y:S04]  /*1e00*/  LDG.E.EL.U16 R15, desc[UR4][R6.64+0x1838] ;  /* 0x00183804060f7981 */ /* 0x000ea8000c2e1500 */
[----:B------:R-:W3:Y:S04]  /*1e10*/  LDG.E.EL.U16 R12, desc[UR4][R8.64+0x1838] ;  /* 0x00183804080c7981 */ /* 0x000ee8000c2e1500 */
[----:B------:R-:W4:Y:S04]  /*1e20*/  LDG.E.EF.U16 R16, desc[UR4][R16.64] ;  /* 0x0000000410107981 */ /* 0x000f28000c0e1500 */
[----:B------:R5:W4:Y:S04]  /*1e30*/  LDG.E.EL.U16 R20, desc[UR4][R8.64+0x38] ;  /* 0x0000380408147981 */ /* 0x000b28000c2e1500 */
[----:B------:R5:W4:Y:S01]  /*1e40*/  LDG.E.EL.U16 R22, desc[UR4][R6.64+0x38] ;  /* 0x0000380406167981 */ /* 0x000b22000c2e1500 */
[----:B------:R-:W-:-:S02]  /*1e50*/  ISETP.GE.U32.AND P0, PT, R11, 0xbfc, PT ;  /* 0x00000bfc0b00780c */ /* 0x000fc40003f06070 */
[----:B-----5:R-:W-:Y:S02]  /*1e60*/  IADD3 R8, P2, R8, 0x40, RZ ;  /* 0x0000004008087810 */ /* 0x020fe40007f5e0ff */
[----:B------:R-:W-:Y:S02]  /*1e70*/  IADD3 R6, P1, R6, 0x40, RZ ;  /* 0x0000004006067810 */ /* 0x000fe40007f3e0ff */
[----:B------:R-:W-:Y:S02]  /*1e80*/  IADD3.X R9, RZ, R9, RZ, P2, !PT ;  /* 0x00000009ff097210 */ /* 0x000fe400017fe4ff */
[----:B------:R-:W-:Y:S02]  /*1e90*/  IADD3.X R7, RZ, R7, RZ, P1, !PT ;  /* 0x00000007ff077210 */ /* 0x000fe40000ffe4ff */
[----:B--2---:R-:W-:Y:S02]  /*1ea0*/  SHF.L.U32 R21, R15, 0x10, RZ ;  /* 0x000000100f157819 */ /* 0x004fe400000006ff */
[----:B---3--:R-:W-:-:S02]  /*1eb0*/  SHF.L.U32 R12, R12, 0x10, RZ ;  /* 0x000000100c0c7819 */ /* 0x008fc400000006ff */
[----:B----4-:R-:W-:-:S03]  /*1ec0*/  SHF.L.U32 R15, R16, 0x10, RZ ;  /* 0x00000010100f7819 */ /* 0x010fc600000006ff */
        /* <DEDUP_REMOVED lines=8> */
[----:B------:R-:W-:Y:S01]  /*1f50*/  F2FP.BF16.F32.PACK_AB R15, RZ, R12 ;  /* 0x0000000cff0f723e */ /* 0x000fe200000010ff */
[----:B------:R-:W-:-:S05]  /*1f60*/  IMAD.WIDE R12, R13, 0x2, R4 ;  /* 0x000000020d0c7825 */ /* 0x000fca00078e0204 */
[----:B------:R1:W-:Y:S01]  /*1f70*/  STG.E.U16 desc[UR4][R12.64], R15 ;  /* 0x0000000f0c007986 */ /* 0x0003e2000c101504 */
[----:B------:R-:W-:Y:S05]  /*1f80*/  @!P0 BRA `(.L_x_1) ;  /* 0xfffffff400288947 */ /* 0x000fea000383ffff */
[----:B------:R-:W-:Y:S05]  /*1f90*/  EXIT ;  /* 0x000000000000794d */ /* 0x000fea0003800000 */
.L_x_2:
[----:B------:R-:W-:-:S00]  /*1fa0*/  BRA `(.L_x_2) ;  /* 0xfffffffc00fc7947 */ /* 0x000fc0000383ffff */
[----:B------:R-:W-:-:S00]  /*1fb0*/  NOP ;  /* 0x0000000000007918 */ /* 0x000fc00000000000 */
        /* <DEDUP_REMOVED lines=12> */
.L_x_3:


//--------------------- .nv.global.init           --------------------------
	.section	.nv.global.init,"aw",@progbits
.nv.global.init:
	.type		_$_str,@object
	.size		_$_str,(.L_0 - _$_str)
_$_str:
        /*0000*/ 	.byte	0x5f, 0x5f, 0x43, 0x55, 0x44, 0x41, 0x5f, 0x46, 0x54, 0x5a, 0x00
.L_0:


//--------------------- .nv.constant0.triton_     --------------------------
	.section	.nv.constant0.triton_,"a",@progbits
	.sectionflags	@""
	.align	4
.nv.constant0.triton_:
	.zero		584
